//
// Generated by NVIDIA NVVM Compiler
//
// Compiler Build ID: CL-36424714
// Cuda compilation tools, release 13.0, V13.0.88
// Based on NVVM 20.0.0
//

.version 9.0
.target sm_100
.address_size 64

	// .globl	_Z12addTwoVectorIfvEvPT_S1_S1_i

.visible .entry _Z12addTwoVectorIfvEvPT_S1_S1_i(
	.param .u64 .ptr .align 1 _Z12addTwoVectorIfvEvPT_S1_S1_i_param_0,
	.param .u64 .ptr .align 1 _Z12addTwoVectorIfvEvPT_S1_S1_i_param_1,
	.param .u64 .ptr .align 1 _Z12addTwoVectorIfvEvPT_S1_S1_i_param_2,
	.param .u32 _Z12addTwoVectorIfvEvPT_S1_S1_i_param_3
)
{
	.reg .pred 	%p<2>;
	.reg .b32 	%r<6>;
	.reg .b32 	%f<4>;
	.reg .b64 	%rd<11>;

	ld.param.u64 	%rd1, [_Z12addTwoVectorIfvEvPT_S1_S1_i_param_0];
	ld.param.u64 	%rd2, [_Z12addTwoVectorIfvEvPT_S1_S1_i_param_1];
	ld.param.u64 	%rd3, [_Z12addTwoVectorIfvEvPT_S1_S1_i_param_2];
	ld.param.u32 	%r2, [_Z12addTwoVectorIfvEvPT_S1_S1_i_param_3];
	mov.u32 	%r3, %ctaid.x;
	mov.u32 	%r4, %ntid.x;
	mov.u32 	%r5, %tid.x;
	mad.lo.s32 	%r1, %r3, %r4, %r5;
	setp.ge.s32 	%p1, %r1, %r2;
	@%p1 bra 	$L__BB0_2;
	cvta.to.global.u64 	%rd4, %rd1;
	cvta.to.global.u64 	%rd5, %rd2;
	cvta.to.global.u64 	%rd6, %rd3;
	mul.wide.s32 	%rd7, %r1, 4;
	add.s64 	%rd8, %rd4, %rd7;
	ld.global.f32 	%f1, [%rd8];
	add.s64 	%rd9, %rd5, %rd7;
	ld.global.f32 	%f2, [%rd9];
	add.f32 	%f3, %f1, %f2;
	add.s64 	%rd10, %rd6, %rd7;
	st.global.f32 	[%rd10], %f3;
$L__BB0_2:
	ret;

}
	// .globl	_Z12addTwoVectorIivEvPT_S1_S1_i
.visible .entry _Z12addTwoVectorIivEvPT_S1_S1_i(
	.param .u64 .ptr .align 1 _Z12addTwoVectorIivEvPT_S1_S1_i_param_0,
	.param .u64 .ptr .align 1 _Z12addTwoVectorIivEvPT_S1_S1_i_param_1,
	.param .u64 .ptr .align 1 _Z12addTwoVectorIivEvPT_S1_S1_i_param_2,
	.param .u32 _Z12addTwoVectorIivEvPT_S1_S1_i_param_3
)
{
	.reg .pred 	%p<2>;
	.reg .b32 	%r<9>;
	.reg .b64 	%rd<11>;

	ld.param.u64 	%rd1, [_Z12addTwoVectorIivEvPT_S1_S1_i_param_0];
	ld.param.u64 	%rd2, [_Z12addTwoVectorIivEvPT_S1_S1_i_param_1];
	ld.param.u64 	%rd3, [_Z12addTwoVectorIivEvPT_S1_S1_i_param_2];
	ld.param.u32 	%r2, [_Z12addTwoVectorIivEvPT_S1_S1_i_param_3];
	mov.u32 	%r3, %ctaid.x;
	mov.u32 	%r4, %ntid.x;
	mov.u32 	%r5, %tid.x;
	mad.lo.s32 	%r1, %r3, %r4, %r5;
	setp.ge.s32 	%p1, %r1, %r2;
	@%p1 bra 	$L__BB1_2;
	cvta.to.global.u64 	%rd4, %rd1;
	cvta.to.global.u64 	%rd5, %rd2;
	cvta.to.global.u64 	%rd6, %rd3;
	mul.wide.s32 	%rd7, %r1, 4;
	add.s64 	%rd8, %rd4, %rd7;
	ld.global.u32 	%r6, [%rd8];
	add.s64 	%rd9, %rd5, %rd7;
	ld.global.u32 	%r7, [%rd9];
	add.s32 	%r8, %r7, %r6;
	add.s64 	%rd10, %rd6, %rd7;
	st.global.u32 	[%rd10], %r8;
$L__BB1_2:
	ret;

}


// ===== COMPILED SASS (sm_100) =====

	.target	sm_100

	.elftype	@"ET_EXEC"


//--------------------- .note.nv.tkinfo           --------------------------
	.section	.note.nv.tkinfo,"",@"SHT_NOTE"
	.sectionflags	@"SHF_NOTE_NV_TKINFO"
	.tkinfo
        /*0018*/ 	.word	0x00000002
        /*0030*/ 	.string	""
        /*0030*/ 	.string	"ptxas"
        /*0030*/ 	.string	"Cuda compilation tools, release 13.0, V13.0.88"
        /*0030*/ 	.string	"Build cuda_13.0.r13.0/compiler.36424714_0"
        /*0030*/ 	.string	"-arch sm_100 -m 64 "



//--------------------- .note.nv.cuinfo           --------------------------
	.section	.note.nv.cuinfo,"",@"SHT_NOTE"
	.sectionflags	@"SHF_NOTE_NV_CUINFO"
        /*0018*/ 	.short	0x0002
        /*001a*/ 	.short	0x0064
        /*001c*/ 	.short	0x0082
	.zero		2


//--------------------- .nv.info                  --------------------------
	.section	.nv.info,"",@"SHT_CUDA_INFO"
	.align	4


	//----- nvinfo : EIATTR_REGCOUNT
	.align		4
        /*0000*/ 	.byte	0x04, 0x2f
        /*0002*/ 	.short	(.L_1 - .L_0)
	.align		4
.L_0:
        /*0004*/ 	.word	index@(_Z12addTwoVectorIfvEvPT_S1_S1_i)
        /*0008*/ 	.word	0x0000000c


	//----- nvinfo : EIATTR_FRAME_SIZE
	.align		4
.L_1:
        /*000c*/ 	.byte	0x04, 0x11
        /*000e*/ 	.short	(.L_3 - .L_2)
	.align		4
.L_2:
        /*0010*/ 	.word	index@(_Z12addTwoVectorIfvEvPT_S1_S1_i)
        /*0014*/ 	.word	0x00000000


	//----- nvinfo : EIATTR_REGCOUNT
	.align		4
.L_3:
        /*0018*/ 	.byte	0x04, 0x2f
        /*001a*/ 	.short	(.L_5 - .L_4)
	.align		4
.L_4:
        /*001c*/ 	.word	index@(_Z12addTwoVectorIivEvPT_S1_S1_i)
        /*0020*/ 	.word	0x0000000c


	//----- nvinfo : EIATTR_FRAME_SIZE
	.align		4
.L_5:
        /*0024*/ 	.byte	0x04, 0x11
        /*0026*/ 	.short	(.L_7 - .L_6)
	.align		4
.L_6:
        /*0028*/ 	.word	index@(_Z12addTwoVectorIivEvPT_S1_S1_i)
        /*002c*/ 	.word	0x00000000


	//----- nvinfo : EIATTR_MIN_STACK_SIZE
	.align		4
.L_7:
        /*0030*/ 	.byte	0x04, 0x12
        /*0032*/ 	.short	(.L_9 - .L_8)
	.align		4
.L_8:
        /*0034*/ 	.word	index@(_Z12addTwoVectorIivEvPT_S1_S1_i)
        /*0038*/ 	.word	0x00000000


	//----- nvinfo : EIATTR_MIN_STACK_SIZE
	.align		4
.L_9:
        /*003c*/ 	.byte	0x04, 0x12
        /*003e*/ 	.short	(.L_11 - .L_10)
	.align		4
.L_10:
        /*0040*/ 	.word	index@(_Z12addTwoVectorIfvEvPT_S1_S1_i)
        /*0044*/ 	.word	0x00000000
.L_11:


//--------------------- .nv.compat                --------------------------
	.section	.nv.compat,"",@"SHT_CUDA_COMPAT_INFO"
	.align	4
        /*0000*/ 	.byte	0x02, 0x09, 0x00, 0x00, 0x02, 0x02, 0x01, 0x00, 0x02, 0x05, 0x05, 0x00, 0x03, 0x07, 0x01, 0x01
        /*0010*/ 	.byte	0x02, 0x03, 0x00, 0x00, 0x02, 0x06, 0x01, 0x00, 0x04, 0x0b, 0x08, 0x00, 0x09, 0x00, 0x00, 0x00
        /*0020*/ 	.byte	0x00, 0x00, 0x00, 0x00


//--------------------- .nv.info._Z12addTwoVectorIivEvPT_S1_S1_i --------------------------
	.section	.nv.info._Z12addTwoVectorIivEvPT_S1_S1_i,"",@"SHT_CUDA_INFO"
	.sectionflags	@""
	.align	4


	//----- nvinfo : EIATTR_CUDA_API_VERSION
	.align		4
        /*0000*/ 	.byte	0x04, 0x37
        /*0002*/ 	.short	(.L_13 - .L_12)
.L_12:
        /*0004*/ 	.word	0x00000082


	//----- nvinfo : EIATTR_KPARAM_INFO
	.align		4
.L_13:
        /*0008*/ 	.byte	0x04, 0x17
        /*000a*/ 	.short	(.L_15 - .L_14)
.L_14:
        /*000c*/ 	.word	0x00000000
        /*0010*/ 	.short	0x0003
        /*0012*/ 	.short	0x0018
        /*0014*/ 	.byte	0x00, 0xf0, 0x11, 0x00


	//----- nvinfo : EIATTR_KPARAM_INFO
	.align		4
.L_15:
        /*0018*/ 	.byte	0x04, 0x17
        /*001a*/ 	.short	(.L_17 - .L_16)
.L_16:
        /*001c*/ 	.word	0x00000000
        /*0020*/ 	.short	0x0002
        /*0022*/ 	.short	0x0010
        /*0024*/ 	.byte	0x00, 0xf5, 0x21, 0x00


	//----- nvinfo : EIATTR_KPARAM_INFO
	.align		4
.L_17:
        /*0028*/ 	.byte	0x04, 0x17
        /*002a*/ 	.short	(.L_19 - .L_18)
.L_18:
        /*002c*/ 	.word	0x00000000
        /*0030*/ 	.short	0x0001
        /*0032*/ 	.short	0x0008
        /*0034*/ 	.byte	0x00, 0xf5, 0x21, 0x00


	//----- nvinfo : EIATTR_KPARAM_INFO
	.align		4
.L_19:
        /*0038*/ 	.byte	0x04, 0x17
        /*003a*/ 	.short	(.L_21 - .L_20)
.L_20:
        /*003c*/ 	.word	0x00000000
        /*0040*/ 	.short	0x0000
        /*0042*/ 	.short	0x0000
        /*0044*/ 	.byte	0x00, 0xf5, 0x21, 0x00


	//----- nvinfo : EIATTR_SPARSE_MMA_MASK
	.align		4
.L_21:
        /*0048*/ 	.byte	0x03, 0x50
        /*004a*/ 	.short	0x0000


	//----- nvinfo : EIATTR_MAXREG_COUNT
	.align		4
        /*004c*/ 	.byte	0x03, 0x1b
        /*004e*/ 	.short	0x00ff


	//----- nvinfo : EIATTR_MERCURY_ISA_VERSION
	.align		4
        /*0050*/ 	.byte	0x03, 0x5f
        /*0052*/ 	.short	0x0101


	//----- nvinfo : EIATTR_VRC_CTA_INIT_COUNT
	.align		4
        /*0054*/ 	.byte	0x02, 0x4a
	.zero		1
	.zero		1


	//----- nvinfo : EIATTR_EXIT_INSTR_OFFSETS
	.align		4
        /*0058*/ 	.byte	0x04, 0x1c
        /*005a*/ 	.short	(.L_23 - .L_22)


	//   ....[0]....
.L_22:
        /*005c*/ 	.word	0x00000070


	//   ....[1]....
        /*0060*/ 	.word	0x00000130


	//----- nvinfo : EIATTR_CBANK_PARAM_SIZE
	.align		4
.L_23:
        /*0064*/ 	.byte	0x03, 0x19
        /*0066*/ 	.short	0x001c


	//----- nvinfo : EIATTR_PARAM_CBANK
	.align		4
        /*0068*/ 	.byte	0x04, 0x0a
        /*006a*/ 	.short	(.L_25 - .L_24)
	.align		4
.L_24:
        /*006c*/ 	.word	index@(.nv.constant0._Z12addTwoVectorIivEvPT_S1_S1_i)
        /*0070*/ 	.short	0x0380
        /*0072*/ 	.short	0x001c


	//----- nvinfo : EIATTR_SW_WAR
	.align		4
.L_25:
        /*0074*/ 	.byte	0x04, 0x36
        /*0076*/ 	.short	(.L_27 - .L_26)
.L_26:
        /*0078*/ 	.word	0x00000008
.L_27:


//--------------------- .nv.info._Z12addTwoVectorIfvEvPT_S1_S1_i --------------------------
	.section	.nv.info._Z12addTwoVectorIfvEvPT_S1_S1_i,"",@"SHT_CUDA_INFO"
	.sectionflags	@""
	.align	4


	//----- nvinfo : EIATTR_CUDA_API_VERSION
	.align		4
        /*0000*/ 	.byte	0x04, 0x37
        /*0002*/ 	.short	(.L_29 - .L_28)
.L_28:
        /*0004*/ 	.word	0x00000082


	//----- nvinfo : EIATTR_KPARAM_INFO
	.align		4
.L_29:
        /*0008*/ 	.byte	0x04, 0x17
        /*000a*/ 	.short	(.L_31 - .L_30)
.L_30:
        /*000c*/ 	.word	0x00000000
        /*0010*/ 	.short	0x0003
        /*0012*/ 	.short	0x0018
        /*0014*/ 	.byte	0x00, 0xf0, 0x11, 0x00


	//----- nvinfo : EIATTR_KPARAM_INFO
	.align		4
.L_31:
        /*0018*/ 	.byte	0x04, 0x17
        /*001a*/ 	.short	(.L_33 - .L_32)
.L_32:
        /*001c*/ 	.word	0x00000000
        /*0020*/ 	.short	0x0002
        /*0022*/ 	.short	0x0010
        /*0024*/ 	.byte	0x00, 0xf5, 0x21, 0x00


	//----- nvinfo : EIATTR_KPARAM_INFO
	.align		4
.L_33:
        /*0028*/ 	.byte	0x04, 0x17
        /*002a*/ 	.short	(.L_35 - .L_34)
.L_34:
        /*002c*/ 	.word	0x00000000
        /*0030*/ 	.short	0x0001
        /*0032*/ 	.short	0x0008
        /*0034*/ 	.byte	0x00, 0xf5, 0x21, 0x00


	//----- nvinfo : EIATTR_KPARAM_INFO
	.align		4
.L_35:
        /*0038*/ 	.byte	0x04, 0x17
        /*003a*/ 	.short	(.L_37 - .L_36)
.L_36:
        /*003c*/ 	.word	0x00000000
        /*0040*/ 	.short	0x0000
        /*0042*/ 	.short	0x0000
        /*0044*/ 	.byte	0x00, 0xf5, 0x21, 0x00


	//----- nvinfo : EIATTR_SPARSE_MMA_MASK
	.align		4
.L_37:
        /*0048*/ 	.byte	0x03, 0x50
        /*004a*/ 	.short	0x0000


	//----- nvinfo : EIATTR_MAXREG_COUNT
	.align		4
        /*004c*/ 	.byte	0x03, 0x1b
        /*004e*/ 	.short	0x00ff


	//----- nvinfo : EIATTR_MERCURY_ISA_VERSION
	.align		4
        /*0050*/ 	.byte	0x03, 0x5f
        /*0052*/ 	.short	0x0101


	//----- nvinfo : EIATTR_VRC_CTA_INIT_COUNT
	.align		4
        /*0054*/ 	.byte	0x02, 0x4a
	.zero		1
	.zero		1


	//----- nvinfo : EIATTR_EXIT_INSTR_OFFSETS
	.align		4
        /*0058*/ 	.byte	0x04, 0x1c
        /*005a*/ 	.short	(.L_39 - .L_38)


	//   ....[0]....
.L_38:
        /*005c*/ 	.word	0x00000070


	//   ....[1]....
        /*0060*/ 	.word	0x00000130


	//----- nvinfo : EIATTR_CBANK_PARAM_SIZE
	.align		4
.L_39:
        /*0064*/ 	.byte	0x03, 0x19
        /*0066*/ 	.short	0x001c


	//----- nvinfo : EIATTR_PARAM_CBANK
	.align		4
        /*0068*/ 	.byte	0x04, 0x0a
        /*006a*/ 	.short	(.L_41 - .L_40)
	.align		4
.L_40:
        /*006c*/ 	.word	index@(.nv.constant0._Z12addTwoVectorIfvEvPT_S1_S1_i)
        /*0070*/ 	.short	0x0380
        /*0072*/ 	.short	0x001c


	//----- nvinfo : EIATTR_SW_WAR
	.align		4
.L_41:
        /*0074*/ 	.byte	0x04, 0x36
        /*0076*/ 	.short	(.L_43 - .L_42)
.L_42:
        /*0078*/ 	.word	0x00000008
.L_43:


//--------------------- .nv.callgraph             --------------------------
	.section	.nv.callgraph,"",@"SHT_CUDA_CALLGRAPH"
	.align	4
	.sectionentsize	8
	.align		4
        /*0000*/ 	.word	0x00000000
	.align		4
        /*0004*/ 	.word	0xffffffff
	.align		4
        /*0008*/ 	.word	0x00000000
	.align		4
        /*000c*/ 	.word	0xfffffffe
	.align		4
        /*0010*/ 	.word	0x00000000
	.align		4
        /*0014*/ 	.word	0xfffffffd
	.align		4
        /*0018*/ 	.word	0x00000000
	.align		4
        /*001c*/ 	.word	0xfffffffc


//--------------------- .text._Z12addTwoVectorIivEvPT_S1_S1_i --------------------------
	.section	.text._Z12addTwoVectorIivEvPT_S1_S1_i,"ax",@progbits
	.align	128
        .global         _Z12addTwoVectorIivEvPT_S1_S1_i
        .type           _Z12addTwoVectorIivEvPT_S1_S1_i,@function
        .size           _Z12addTwoVectorIivEvPT_S1_S1_i,(.L_x_2 - _Z12addTwoVectorIivEvPT_S1_S1_i)
        .other          _Z12addTwoVectorIivEvPT_S1_S1_i,@"STO_CUDA_ENTRY STV_DEFAULT"
_Z12addTwoVectorIivEvPT_S1_S1_i:
.text._Z12addTwoVectorIivEvPT_S1_S1_i:
[----:B------:R-:W-:Y:S01]  /*0000*/  LDC R1, c[0x0][0x37c] ;  /* 0x0000df00ff017b82 */ /* 0x000fe20000000800 */
[----:B------:R-:W0:Y:S07]  /*0010*/  S2R R0, SR_TID.X ;  /* 0x0000000000007919 */ /* 0x000e2e0000002100 */
[----:B------:R-:W0:Y:S01]  /*0020*/  S2UR UR4, SR_CTAID.X ;  /* 0x00000000000479c3 */ /* 0x000e220000002500 */
[----:B------:R-:W1:Y:S07]  /*0030*/  LDCU UR5, c[0x0][0x398] ;  /* 0x00007300ff0577ac */ /* 0x000e6e0008000800 */
[----:B------:R-:W0:Y:S02]  /*0040*/  LDC R9, c[0x0][0x360] ;  /* 0x0000d800ff097b82 */ /* 0x000e240000000800 */
[----:B0-----:R-:W-:-:S05]  /*0050*/  IMAD R9, R9, UR4, R0 ;  /* 0x0000000409097c24 */ /* 0x001fca000f8e0200 */
[----:B-1----:R-:W-:-:S13]  /*0060*/  ISETP.GE.AND P0, PT, R9, UR5, PT ;  /* 0x0000000509007c0c */ /* 0x002fda000bf06270 */
[----:B------:R-:W-:Y:S05]  /*0070*/  @P0 EXIT ;  /* 0x000000000000094d */ /* 0x000fea0003800000 */
[----:B------:R-:W0:Y:S01]  /*0080*/  LDC.64 R2, c[0x0][0x380] ;  /* 0x0000e000ff027b82 */ /* 0x000e220000000a00 */
[----:B------:R-:W1:Y:S07]  /*0090*/  LDCU.64 UR4, c[0x0][0x358] ;  /* 0x00006b00ff0477ac */ /* 0x000e6e0008000a00 */
[----:B------:R-:W2:Y:S08]  /*00a0*/  LDC.64 R4, c[0x0][0x388] ;  /* 0x0000e200ff047b82 */ /* 0x000eb00000000a00 */
[----:B------:R-:W3:Y:S01]  /*00b0*/  LDC.64 R6, c[0x0][0x390] ;  /* 0x0000e400ff067b82 */ /* 0x000ee20000000a00 */
[----:B0-----:R-:W-:-:S06]  /*00c0*/  IMAD.WIDE R2, R9, 0x4, R2 ;  /* 0x0000000409027825 */ /* 0x001fcc00078e0202 */
[----:B-1----:R-:W4:Y:S01]  /*00d0*/  LDG.E R2, desc[UR4][R2.64] ;  /* 0x0000000402027981 */ /* 0x002f22000c1e1900 */
[----:B--2---:R-:W-:-:S06]  /*00e0*/  IMAD.WIDE R4, R9, 0x4, R4 ;  /* 0x0000000409047825 */ /* 0x004fcc00078e0204 */
[----:B------:R-:W4:Y:S01]  /*00f0*/  LDG.E R5, desc[UR4][R4.64] ;  /* 0x0000000404057981 */ /* 0x000f22000c1e1900 */
[----:B---3--:R-:W-:Y:S01]  /*0100*/  IMAD.WIDE R6, R9, 0x4, R6 ;  /* 0x0000000409067825 */ /* 0x008fe200078e0206 */
[----:B----4-:R-:W-:-:S05]  /*0110*/  IADD3 R9, PT, PT, R2, R5, RZ ;  /* 0x0000000502097210 */ /* 0x010fca0007ffe0ff */
[----:B------:R-:W-:Y:S01]  /*0120*/  STG.E desc[UR4][R6.64], R9 ;  /* 0x0000000906007986 */ /* 0x000fe2000c101904 */
[----:B------:R-:W-:Y:S05]  /*0130*/  EXIT ;  /* 0x000000000000794d */ /* 0x000fea0003800000 */
.L_x_0:
[----:B------:R-:W-:-:S00]  /*0140*/  BRA `(.L_x_0) ;  /* 0xfffffffc00fc7947 */ /* 0x000fc0000383ffff */
[----:B------:R-:W-:-:S00]  /*0150*/  NOP ;  /* 0x0000000000007918 */ /* 0x000fc00000000000 */
        /* <DEDUP_REMOVED lines=10> */
.L_x_2:


//--------------------- .text._Z12addTwoVectorIfvEvPT_S1_S1_i --------------------------
	.section	.text._Z12addTwoVectorIfvEvPT_S1_S1_i,"ax",@progbits
	.align	128
        .global         _Z12addTwoVectorIfvEvPT_S1_S1_i
        .type           _Z12addTwoVectorIfvEvPT_S1_S1_i,@function
        .size           _Z12addTwoVectorIfvEvPT_S1_S1_i,(.L_x_3 - _Z12addTwoVectorIfvEvPT_S1_S1_i)
        .other          _Z12addTwoVectorIfvEvPT_S1_S1_i,@"STO_CUDA_ENTRY STV_DEFAULT"
_Z12addTwoVectorIfvEvPT_S1_S1_i:
.text._Z12addTwoVectorIfvEvPT_S1_S1_i:
        /* <DEDUP_REMOVED lines=16> */
[----:B---3--:R-:W-:-:S04]  /*0100*/  IMAD.WIDE R6, R9, 0x4, R6 ;  /* 0x0000000409067825 */ /* 0x008fc800078e0206 */
[----:B----4-:R-:W-:-:S05]  /*0110*/  FADD R9, R2, R5 ;  /* 0x0000000502097221 */ /* 0x010fca0000000000 */
[----:B------:R-:W-:Y:S01]  /*0120*/  STG.E desc[UR4][R6.64], R9 ;  /* 0x0000000906007986 */ /* 0x000fe2000c101904 */
[----:B------:R-:W-:Y:S05]  /*0130*/  EXIT ;  /* 0x000000000000794d */ /* 0x000fea0003800000 */
.L_x_1:
        /* <DEDUP_REMOVED lines=12> */
.L_x_3:


//--------------------- .nv.shared.reserved.0     --------------------------
	.section	.nv.shared.reserved.0,"aw",@nobits
	.weak		__nv_reservedSMEM_offset_0_alias
	.size		__nv_reservedSMEM_offset_0_alias, 0, 64
	.other		__nv_reservedSMEM_offset_0_alias,@"STO_CUDA_RESERVED_SHARED STV_DEFAULT"
__nv_reservedSMEM_offset_0_alias:
	.zero		0
	.zero		64


//--------------------- .nv.constant0._Z12addTwoVectorIivEvPT_S1_S1_i --------------------------
	.section	.nv.constant0._Z12addTwoVectorIivEvPT_S1_S1_i,"a",@progbits
	.sectionflags	@""
	.align	4
.nv.constant0._Z12addTwoVectorIivEvPT_S1_S1_i:
	.zero		924


//--------------------- .nv.constant0._Z12addTwoVectorIfvEvPT_S1_S1_i --------------------------
	.section	.nv.constant0._Z12addTwoVectorIfvEvPT_S1_S1_i,"a",@progbits
	.sectionflags	@""
	.align	4
.nv.constant0._Z12addTwoVectorIfvEvPT_S1_S1_i:
	.zero		924


//--------------------- SYMBOLS --------------------------

	.type		.nv.reservedSmem.offset0,@object
	.size		.nv.reservedSmem.offset0,0x4
